//
// Generated by NVIDIA NVVM Compiler
//
// Compiler Build ID: CL-36424714
// Cuda compilation tools, release 13.0, V13.0.88
// Based on NVVM 20.0.0
//

.version 9.0
.target sm_100
.address_size 64

	// .globl	_Z12idx_calc_tidPi
.extern .func  (.param .b32 func_retval0) vprintf
(
	.param .b64 vprintf_param_0,
	.param .b64 vprintf_param_1
)
;
.global .align 1 .b8 $str[63] = {42, 91, 68, 69, 86, 73, 67, 69, 93, 32, 98, 108, 111, 99, 107, 73, 100, 120, 46, 120, 59, 32, 37, 100, 44, 32, 116, 104, 114, 101, 97, 100, 73, 100, 120, 46, 120, 58, 32, 37, 100, 44, 32, 103, 105, 100, 58, 32, 37, 100, 44, 32, 100, 97, 116, 97, 58, 32, 37, 100, 10, 13};
.global .align 1 .b8 $str$1[94] = {42, 91, 68, 69, 86, 73, 67, 69, 93, 32, 103, 114, 105, 100, 68, 105, 109, 46, 120, 58, 32, 37, 100, 44, 32, 98, 108, 111, 99, 107, 73, 100, 120, 46, 120, 58, 32, 37, 100, 44, 32, 98, 108, 111, 99, 107, 73, 100, 120, 46, 121, 58, 32, 37, 100, 44, 32, 116, 104, 114, 101, 97, 100, 73, 100, 120, 46, 120, 58, 32, 37, 100, 44, 32, 103, 105, 100, 58, 32, 37, 100, 44, 32, 100, 97, 116, 97, 58, 32, 37, 100, 10, 13};

.visible .entry _Z12idx_calc_tidPi(
	.param .u64 .ptr .align 1 _Z12idx_calc_tidPi_param_0
)
{
	.local .align 8 .b8 	__local_depot0[8];
	.reg .b64 	%SP;
	.reg .b64 	%SPL;
	.reg .b32 	%r<5>;
	.reg .b64 	%rd<9>;

	mov.u64 	%SPL, __local_depot0;
	cvta.local.u64 	%SP, %SPL;
	ld.param.u64 	%rd1, [_Z12idx_calc_tidPi_param_0];
	cvta.to.global.u64 	%rd2, %rd1;
	add.u64 	%rd3, %SP, 0;
	add.u64 	%rd4, %SPL, 0;
	mov.u32 	%r1, %tid.x;
	mul.wide.u32 	%rd5, %r1, 4;
	add.s64 	%rd6, %rd2, %rd5;
	ld.global.u32 	%r2, [%rd6];
	st.local.v2.u32 	[%rd4], {%r1, %r2};
	mov.u64 	%rd7, $str;
	cvta.global.u64 	%rd8, %rd7;
	{ // callseq 0, 0
	.param .b64 param0;
	st.param.b64 	[param0], %rd8;
	.param .b64 param1;
	st.param.b64 	[param1], %rd3;
	.param .b32 retval0;
	call.uni (retval0), 
	vprintf, 
	(
	param0, 
	param1
	);
	ld.param.b32 	%r3, [retval0];
	} // callseq 0
	ret;

}
	// .globl	_Z12idx_calc_gidPi
.visible .entry _Z12idx_calc_gidPi(
	.param .u64 .ptr .align 1 _Z12idx_calc_gidPi_param_0
)
{
	.local .align 16 .b8 	__local_depot1[16];
	.reg .b64 	%SP;
	.reg .b64 	%SPL;
	.reg .b32 	%r<8>;
	.reg .b64 	%rd<9>;

	mov.u64 	%SPL, __local_depot1;
	cvta.local.u64 	%SP, %SPL;
	ld.param.u64 	%rd1, [_Z12idx_calc_gidPi_param_0];
	cvta.to.global.u64 	%rd2, %rd1;
	add.u64 	%rd3, %SP, 0;
	add.u64 	%rd4, %SPL, 0;
	mov.u32 	%r1, %tid.x;
	mov.u32 	%r2, %ctaid.x;
	mov.u32 	%r3, %ntid.x;
	mad.lo.s32 	%r4, %r2, %r3, %r1;
	mul.wide.s32 	%rd5, %r4, 4;
	add.s64 	%rd6, %rd2, %rd5;
	ld.global.u32 	%r5, [%rd6];
	st.local.v4.u32 	[%rd4], {%r2, %r1, %r4, %r5};
	mov.u64 	%rd7, $str;
	cvta.global.u64 	%rd8, %rd7;
	{ // callseq 1, 0
	.param .b64 param0;
	st.param.b64 	[param0], %rd8;
	.param .b64 param1;
	st.param.b64 	[param1], %rd3;
	.param .b32 retval0;
	call.uni (retval0), 
	vprintf, 
	(
	param0, 
	param1
	);
	ld.param.b32 	%r6, [retval0];
	} // callseq 1
	ret;

}
	// .globl	_Z11idx_calc_2dPi
.visible .entry _Z11idx_calc_2dPi(
	.param .u64 .ptr .align 1 _Z11idx_calc_2dPi_param_0
)
{
	.local .align 8 .b8 	__local_depot2[24];
	.reg .b64 	%SP;
	.reg .b64 	%SPL;
	.reg .b32 	%r<11>;
	.reg .b64 	%rd<9>;

	mov.u64 	%SPL, __local_depot2;
	cvta.local.u64 	%SP, %SPL;
	ld.param.u64 	%rd1, [_Z11idx_calc_2dPi_param_0];
	cvta.to.global.u64 	%rd2, %rd1;
	add.u64 	%rd3, %SP, 0;
	add.u64 	%rd4, %SPL, 0;
	mov.u32 	%r1, %tid.x;
	mov.u32 	%r2, %nctaid.x;
	mov.u32 	%r3, %ntid.x;
	mov.u32 	%r4, %ctaid.y;
	mov.u32 	%r5, %ctaid.x;
	mad.lo.s32 	%r6, %r4, %r2, %r5;
	mad.lo.s32 	%r7, %r6, %r3, %r1;
	mul.wide.s32 	%rd5, %r7, 4;
	add.s64 	%rd6, %rd2, %rd5;
	ld.global.u32 	%r8, [%rd6];
	st.local.v2.u32 	[%rd4], {%r2, %r5};
	st.local.v2.u32 	[%rd4+8], {%r4, %r1};
	st.local.v2.u32 	[%rd4+16], {%r7, %r8};
	mov.u64 	%rd7, $str$1;
	cvta.global.u64 	%rd8, %rd7;
	{ // callseq 2, 0
	.param .b64 param0;
	st.param.b64 	[param0], %rd8;
	.param .b64 param1;
	st.param.b64 	[param1], %rd3;
	.param .b32 retval0;
	call.uni (retval0), 
	vprintf, 
	(
	param0, 
	param1
	);
	ld.param.b32 	%r9, [retval0];
	} // callseq 2
	ret;

}
	// .globl	_Z13idx_calc_2d_2Pi
.visible .entry _Z13idx_calc_2d_2Pi(
	.param .u64 .ptr .align 1 _Z13idx_calc_2d_2Pi_param_0
)
{
	.local .align 8 .b8 	__local_depot3[24];
	.reg .b64 	%SP;
	.reg .b64 	%SPL;
	.reg .b32 	%r<15>;
	.reg .b64 	%rd<9>;

	mov.u64 	%SPL, __local_depot3;
	cvta.local.u64 	%SP, %SPL;
	ld.param.u64 	%rd1, [_Z13idx_calc_2d_2Pi_param_0];
	cvta.to.global.u64 	%rd2, %rd1;
	add.u64 	%rd3, %SP, 0;
	add.u64 	%rd4, %SPL, 0;
	mov.u32 	%r1, %tid.x;
	mov.u32 	%r2, %tid.y;
	add.s32 	%r3, %r1, %r2;
	mov.u32 	%r4, %ntid.x;
	mov.u32 	%r5, %ntid.y;
	mul.lo.s32 	%r6, %r4, %r5;
	mov.u32 	%r7, %ctaid.x;
	mov.u32 	%r8, %nctaid.x;
	mov.u32 	%r9, %ctaid.y;
	mad.lo.s32 	%r10, %r9, %r8, %r7;
	mad.lo.s32 	%r11, %r6, %r10, %r3;
	mul.wide.s32 	%rd5, %r11, 4;
	add.s64 	%rd6, %rd2, %rd5;
	ld.global.u32 	%r12, [%rd6];
	st.local.v2.u32 	[%rd4], {%r8, %r7};
	st.local.v2.u32 	[%rd4+8], {%r9, %r3};
	st.local.v2.u32 	[%rd4+16], {%r11, %r12};
	mov.u64 	%rd7, $str$1;
	cvta.global.u64 	%rd8, %rd7;
	{ // callseq 3, 0
	.param .b64 param0;
	st.param.b64 	[param0], %rd8;
	.param .b64 param1;
	st.param.b64 	[param1], %rd3;
	.param .b32 retval0;
	call.uni (retval0), 
	vprintf, 
	(
	param0, 
	param1
	);
	ld.param.b32 	%r13, [retval0];
	} // callseq 3
	ret;

}


// ===== COMPILED SASS (sm_100) =====

	.target	sm_100

	.elftype	@"ET_EXEC"


//--------------------- .note.nv.tkinfo           --------------------------
	.section	.note.nv.tkinfo,"",@"SHT_NOTE"
	.sectionflags	@"SHF_NOTE_NV_TKINFO"
	.tkinfo
        /*0018*/ 	.word	0x00000002
        /*0030*/ 	.string	""
        /*0030*/ 	.string	"ptxas"
        /*0030*/ 	.string	"Cuda compilation tools, release 13.0, V13.0.88"
        /*0030*/ 	.string	"Build cuda_13.0.r13.0/compiler.36424714_0"
        /*0030*/ 	.string	"-arch sm_100 -m 64 "



//--------------------- .note.nv.cuinfo           --------------------------
	.section	.note.nv.cuinfo,"",@"SHT_NOTE"
	.sectionflags	@"SHF_NOTE_NV_CUINFO"
        /*0018*/ 	.short	0x0002
        /*001a*/ 	.short	0x0064
        /*001c*/ 	.short	0x0082
	.zero		2


//--------------------- .nv.info                  --------------------------
	.section	.nv.info,"",@"SHT_CUDA_INFO"
	.align	4


	//----- nvinfo : EIATTR_REGCOUNT
	.align		4
        /*0000*/ 	.byte	0x04, 0x2f
        /*0002*/ 	.short	(.L_3 - .L_2)
	.align		4
.L_2:
        /*0004*/ 	.word	index@(_Z12idx_calc_tidPi)
        /*0008*/ 	.word	0x00000018


	//----- nvinfo : EIATTR_FRAME_SIZE
	.align		4
.L_3:
        /*000c*/ 	.byte	0x04, 0x11
        /*000e*/ 	.short	(.L_5 - .L_4)
	.align		4
.L_4:
        /*0010*/ 	.word	index@(_Z12idx_calc_tidPi)
        /*0014*/ 	.word	0x00000008


	//----- nvinfo : EIATTR_REGCOUNT
	.align		4
.L_5:
        /*0018*/ 	.byte	0x04, 0x2f
        /*001a*/ 	.short	(.L_7 - .L_6)
	.align		4
.L_6:
        /*001c*/ 	.word	index@(_Z12idx_calc_gidPi)
        /*0020*/ 	.word	0x00000018


	//----- nvinfo : EIATTR_FRAME_SIZE
	.align		4
.L_7:
        /*0024*/ 	.byte	0x04, 0x11
        /*0026*/ 	.short	(.L_9 - .L_8)
	.align		4
.L_8:
        /*0028*/ 	.word	index@(_Z12idx_calc_gidPi)
        /*002c*/ 	.word	0x00000010


	//----- nvinfo : EIATTR_REGCOUNT
	.align		4
.L_9:
        /*0030*/ 	.byte	0x04, 0x2f
        /*0032*/ 	.short	(.L_11 - .L_10)
	.align		4
.L_10:
        /*0034*/ 	.word	index@(_Z11idx_calc_2dPi)
        /*0038*/ 	.word	0x00000018


	//----- nvinfo : EIATTR_FRAME_SIZE
	.align		4
.L_11:
        /*003c*/ 	.byte	0x04, 0x11
        /*003e*/ 	.short	(.L_13 - .L_12)
	.align		4
.L_12:
        /*0040*/ 	.word	index@(_Z11idx_calc_2dPi)
        /*0044*/ 	.word	0x00000018


	//----- nvinfo : EIATTR_REGCOUNT
	.align		4
.L_13:
        /*0048*/ 	.byte	0x04, 0x2f
        /*004a*/ 	.short	(.L_15 - .L_14)
	.align		4
.L_14:
        /*004c*/ 	.word	index@(_Z13idx_calc_2d_2Pi)
        /*0050*/ 	.word	0x00000018


	//----- nvinfo : EIATTR_FRAME_SIZE
	.align		4
.L_15:
        /*0054*/ 	.byte	0x04, 0x11
        /*0056*/ 	.short	(.L_17 - .L_16)
	.align		4
.L_16:
        /*0058*/ 	.word	index@(_Z13idx_calc_2d_2Pi)
        /*005c*/ 	.word	0x00000018


	//----- nvinfo : EIATTR_MIN_STACK_SIZE
	.align		4
.L_17:
        /*0060*/ 	.byte	0x04, 0x12
        /*0062*/ 	.short	(.L_19 - .L_18)
	.align		4
.L_18:
        /*0064*/ 	.word	index@(_Z13idx_calc_2d_2Pi)
        /*0068*/ 	.word	0x00000018


	//----- nvinfo : EIATTR_MIN_STACK_SIZE
	.align		4
.L_19:
        /*006c*/ 	.byte	0x04, 0x12
        /*006e*/ 	.short	(.L_21 - .L_20)
	.align		4
.L_20:
        /*0070*/ 	.word	index@(_Z11idx_calc_2dPi)
        /*0074*/ 	.word	0x00000018


	//----- nvinfo : EIATTR_MIN_STACK_SIZE
	.align		4
.L_21:
        /*0078*/ 	.byte	0x04, 0x12
        /*007a*/ 	.short	(.L_23 - .L_22)
	.align		4
.L_22:
        /*007c*/ 	.word	index@(_Z12idx_calc_gidPi)
        /*0080*/ 	.word	0x00000010


	//----- nvinfo : EIATTR_MIN_STACK_SIZE
	.align		4
.L_23:
        /*0084*/ 	.byte	0x04, 0x12
        /*0086*/ 	.short	(.L_25 - .L_24)
	.align		4
.L_24:
        /*0088*/ 	.word	index@(_Z12idx_calc_tidPi)
        /*008c*/ 	.word	0x00000008
.L_25:


//--------------------- .nv.compat                --------------------------
	.section	.nv.compat,"",@"SHT_CUDA_COMPAT_INFO"
	.align	4
        /*0000*/ 	.byte	0x02, 0x09, 0x00, 0x00, 0x02, 0x02, 0x01, 0x00, 0x02, 0x05, 0x05, 0x00, 0x03, 0x07, 0x01, 0x01
        /*0010*/ 	.byte	0x02, 0x03, 0x00, 0x00, 0x02, 0x06, 0x01, 0x00, 0x04, 0x0b, 0x08, 0x00, 0x09, 0x00, 0x00, 0x00
        /*0020*/ 	.byte	0x00, 0x00, 0x00, 0x00


//--------------------- .nv.info._Z13idx_calc_2d_2Pi --------------------------
	.section	.nv.info._Z13idx_calc_2d_2Pi,"",@"SHT_CUDA_INFO"
	.sectionflags	@""
	.align	4


	//----- nvinfo : EIATTR_CUDA_API_VERSION
	.align		4
        /*0000*/ 	.byte	0x04, 0x37
        /*0002*/ 	.short	(.L_27 - .L_26)
.L_26:
        /*0004*/ 	.word	0x00000082


	//----- nvinfo : EIATTR_KPARAM_INFO
	.align		4
.L_27:
        /*0008*/ 	.byte	0x04, 0x17
        /*000a*/ 	.short	(.L_29 - .L_28)
.L_28:
        /*000c*/ 	.word	0x00000000
        /*0010*/ 	.short	0x0000
        /*0012*/ 	.short	0x0000
        /*0014*/ 	.byte	0x00, 0xf5, 0x21, 0x00


	//----- nvinfo : EIATTR_SPARSE_MMA_MASK
	.align		4
.L_29:
        /*0018*/ 	.byte	0x03, 0x50
        /*001a*/ 	.short	0x0000


	//----- nvinfo : EIATTR_MAXREG_COUNT
	.align		4
        /*001c*/ 	.byte	0x03, 0x1b
        /*001e*/ 	.short	0x00ff


	//----- nvinfo : EIATTR_EXTERNS
	.align		4
        /*0020*/ 	.byte	0x04, 0x0f
        /*0022*/ 	.short	(.L_31 - .L_30)


	//   ....[0]....
	.align		4
.L_30:
        /*0024*/ 	.word	index@(vprintf)


	//----- nvinfo : EIATTR_MERCURY_ISA_VERSION
	.align		4
.L_31:
        /*0028*/ 	.byte	0x03, 0x5f
        /*002a*/ 	.short	0x0101


	//----- nvinfo : EIATTR_VRC_CTA_INIT_COUNT
	.align		4
        /*002c*/ 	.byte	0x02, 0x4a
	.zero		1
	.zero		1


	//----- nvinfo : EIATTR_SYSCALL_OFFSETS
	.align		4
        /*0030*/ 	.byte	0x04, 0x46
        /*0032*/ 	.short	(.L_33 - .L_32)


	//   ....[0]....
.L_32:
        /*0034*/ 	.word	0x000001e0


	//----- nvinfo : EIATTR_EXIT_INSTR_OFFSETS
	.align		4
.L_33:
        /*0038*/ 	.byte	0x04, 0x1c
        /*003a*/ 	.short	(.L_35 - .L_34)


	//   ....[0]....
.L_34:
        /*003c*/ 	.word	0x000001f0


	//----- nvinfo : EIATTR_CBANK_PARAM_SIZE
	.align		4
.L_35:
        /*0040*/ 	.byte	0x03, 0x19
        /*0042*/ 	.short	0x0008


	//----- nvinfo : EIATTR_PARAM_CBANK
	.align		4
        /*0044*/ 	.byte	0x04, 0x0a
        /*0046*/ 	.short	(.L_37 - .L_36)
	.align		4
.L_36:
        /*0048*/ 	.word	index@(.nv.constant0._Z13idx_calc_2d_2Pi)
        /*004c*/ 	.short	0x0380
        /*004e*/ 	.short	0x0008


	//----- nvinfo : EIATTR_SW_WAR
	.align		4
.L_37:
        /*0050*/ 	.byte	0x04, 0x36
        /*0052*/ 	.short	(.L_39 - .L_38)
.L_38:
        /*0054*/ 	.word	0x00000008
.L_39:


//--------------------- .nv.info._Z11idx_calc_2dPi --------------------------
	.section	.nv.info._Z11idx_calc_2dPi,"",@"SHT_CUDA_INFO"
	.sectionflags	@""
	.align	4


	//----- nvinfo : EIATTR_CUDA_API_VERSION
	.align		4
        /*0000*/ 	.byte	0x04, 0x37
        /*0002*/ 	.short	(.L_41 - .L_40)
.L_40:
        /*0004*/ 	.word	0x00000082


	//----- nvinfo : EIATTR_KPARAM_INFO
	.align		4
.L_41:
        /*0008*/ 	.byte	0x04, 0x17
        /*000a*/ 	.short	(.L_43 - .L_42)
.L_42:
        /*000c*/ 	.word	0x00000000
        /*0010*/ 	.short	0x0000
        /*0012*/ 	.short	0x0000
        /*0014*/ 	.byte	0x00, 0xf5, 0x21, 0x00


	//----- nvinfo : EIATTR_SPARSE_MMA_MASK
	.align		4
.L_43:
        /*0018*/ 	.byte	0x03, 0x50
        /*001a*/ 	.short	0x0000


	//----- nvinfo : EIATTR_MAXREG_COUNT
	.align		4
        /*001c*/ 	.byte	0x03, 0x1b
        /*001e*/ 	.short	0x00ff


	//----- nvinfo : EIATTR_EXTERNS
	.align		4
        /*0020*/ 	.byte	0x04, 0x0f
        /*0022*/ 	.short	(.L_45 - .L_44)


	//   ....[0]....
	.align		4
.L_44:
        /*0024*/ 	.word	index@(vprintf)


	//----- nvinfo : EIATTR_MERCURY_ISA_VERSION
	.align		4
.L_45:
        /*0028*/ 	.byte	0x03, 0x5f
        /*002a*/ 	.short	0x0101


	//----- nvinfo : EIATTR_VRC_CTA_INIT_COUNT
	.align		4
        /*002c*/ 	.byte	0x02, 0x4a
	.zero		1
	.zero		1


	//----- nvinfo : EIATTR_SYSCALL_OFFSETS
	.align		4
        /*0030*/ 	.byte	0x04, 0x46
        /*0032*/ 	.short	(.L_47 - .L_46)


	//   ....[0]....
.L_46:
        /*0034*/ 	.word	0x000001a0


	//----- nvinfo : EIATTR_EXIT_INSTR_OFFSETS
	.align		4
.L_47:
        /*0038*/ 	.byte	0x04, 0x1c
        /*003a*/ 	.short	(.L_49 - .L_48)


	//   ....[0]....
.L_48:
        /*003c*/ 	.word	0x000001b0


	//----- nvinfo : EIATTR_CBANK_PARAM_SIZE
	.align		4
.L_49:
        /*0040*/ 	.byte	0x03, 0x19
        /*0042*/ 	.short	0x0008


	//----- nvinfo : EIATTR_PARAM_CBANK
	.align		4
        /*0044*/ 	.byte	0x04, 0x0a
        /*0046*/ 	.short	(.L_51 - .L_50)
	.align		4
.L_50:
        /*0048*/ 	.word	index@(.nv.constant0._Z11idx_calc_2dPi)
        /*004c*/ 	.short	0x0380
        /*004e*/ 	.short	0x0008


	//----- nvinfo : EIATTR_SW_WAR
	.align		4
.L_51:
        /*0050*/ 	.byte	0x04, 0x36
        /*0052*/ 	.short	(.L_53 - .L_52)
.L_52:
        /*0054*/ 	.word	0x00000008
.L_53:


//--------------------- .nv.info._Z12idx_calc_gidPi --------------------------
	.section	.nv.info._Z12idx_calc_gidPi,"",@"SHT_CUDA_INFO"
	.sectionflags	@""
	.align	4


	//----- nvinfo : EIATTR_CUDA_API_VERSION
	.align		4
        /*0000*/ 	.byte	0x04, 0x37
        /*0002*/ 	.short	(.L_55 - .L_54)
.L_54:
        /*0004*/ 	.word	0x00000082


	//----- nvinfo : EIATTR_KPARAM_INFO
	.align		4
.L_55:
        /*0008*/ 	.byte	0x04, 0x17
        /*000a*/ 	.short	(.L_57 - .L_56)
.L_56:
        /*000c*/ 	.word	0x00000000
        /*0010*/ 	.short	0x0000
        /*0012*/ 	.short	0x0000
        /*0014*/ 	.byte	0x00, 0xf5, 0x21, 0x00


	//----- nvinfo : EIATTR_SPARSE_MMA_MASK
	.align		4
.L_57:
        /*0018*/ 	.byte	0x03, 0x50
        /*001a*/ 	.short	0x0000


	//----- nvinfo : EIATTR_MAXREG_COUNT
	.align		4
        /*001c*/ 	.byte	0x03, 0x1b
        /*001e*/ 	.short	0x00ff


	//----- nvinfo : EIATTR_EXTERNS
	.align		4
        /*0020*/ 	.byte	0x04, 0x0f
        /*0022*/ 	.short	(.L_59 - .L_58)


	//   ....[0]....
	.align		4
.L_58:
        /*0024*/ 	.word	index@(vprintf)


	//----- nvinfo : EIATTR_MERCURY_ISA_VERSION
	.align		4
.L_59:
        /*0028*/ 	.byte	0x03, 0x5f
        /*002a*/ 	.short	0x0101


	//----- nvinfo : EIATTR_VRC_CTA_INIT_COUNT
	.align		4
        /*002c*/ 	.byte	0x02, 0x4a
	.zero		1
	.zero		1


	//----- nvinfo : EIATTR_SYSCALL_OFFSETS
	.align		4
        /*0030*/ 	.byte	0x04, 0x46
        /*0032*/ 	.short	(.L_61 - .L_60)


	//   ....[0]....
.L_60:
        /*0034*/ 	.word	0x00000150


	//----- nvinfo : EIATTR_EXIT_INSTR_OFFSETS
	.align		4
.L_61:
        /*0038*/ 	.byte	0x04, 0x1c
        /*003a*/ 	.short	(.L_63 - .L_62)


	//   ....[0]....
.L_62:
        /*003c*/ 	.word	0x00000160


	//----- nvinfo : EIATTR_CBANK_PARAM_SIZE
	.align		4
.L_63:
        /*0040*/ 	.byte	0x03, 0x19
        /*0042*/ 	.short	0x0008


	//----- nvinfo : EIATTR_PARAM_CBANK
	.align		4
        /*0044*/ 	.byte	0x04, 0x0a
        /*0046*/ 	.short	(.L_65 - .L_64)
	.align		4
.L_64:
        /*0048*/ 	.word	index@(.nv.constant0._Z12idx_calc_gidPi)
        /*004c*/ 	.short	0x0380
        /*004e*/ 	.short	0x0008


	//----- nvinfo : EIATTR_SW_WAR
	.align		4
.L_65:
        /*0050*/ 	.byte	0x04, 0x36
        /*0052*/ 	.short	(.L_67 - .L_66)
.L_66:
        /*0054*/ 	.word	0x00000008
.L_67:


//--------------------- .nv.info._Z12idx_calc_tidPi --------------------------
	.section	.nv.info._Z12idx_calc_tidPi,"",@"SHT_CUDA_INFO"
	.sectionflags	@""
	.align	4


	//----- nvinfo : EIATTR_CUDA_API_VERSION
	.align		4
        /*0000*/ 	.byte	0x04, 0x37
        /*0002*/ 	.short	(.L_69 - .L_68)
.L_68:
        /*0004*/ 	.word	0x00000082


	//----- nvinfo : EIATTR_KPARAM_INFO
	.align		4
.L_69:
        /*0008*/ 	.byte	0x04, 0x17
        /*000a*/ 	.short	(.L_71 - .L_70)
.L_70:
        /*000c*/ 	.word	0x00000000
        /*0010*/ 	.short	0x0000
        /*0012*/ 	.short	0x0000
        /*0014*/ 	.byte	0x00, 0xf5, 0x21, 0x00


	//----- nvinfo : EIATTR_SPARSE_MMA_MASK
	.align		4
.L_71:
        /*0018*/ 	.byte	0x03, 0x50
        /*001a*/ 	.short	0x0000


	//----- nvinfo : EIATTR_MAXREG_COUNT
	.align		4
        /*001c*/ 	.byte	0x03, 0x1b
        /*001e*/ 	.short	0x00ff


	//----- nvinfo : EIATTR_EXTERNS
	.align		4
        /*0020*/ 	.byte	0x04, 0x0f
        /*0022*/ 	.short	(.L_73 - .L_72)


	//   ....[0]....
	.align		4
.L_72:
        /*0024*/ 	.word	index@(vprintf)


	//----- nvinfo : EIATTR_MERCURY_ISA_VERSION
	.align		4
.L_73:
        /*0028*/ 	.byte	0x03, 0x5f
        /*002a*/ 	.short	0x0101


	//----- nvinfo : EIATTR_VRC_CTA_INIT_COUNT
	.align		4
        /*002c*/ 	.byte	0x02, 0x4a
	.zero		1
	.zero		1


	//----- nvinfo : EIATTR_SYSCALL_OFFSETS
	.align		4
        /*0030*/ 	.byte	0x04, 0x46
        /*0032*/ 	.short	(.L_75 - .L_74)


	//   ....[0]....
.L_74:
        /*0034*/ 	.word	0x00000120


	//----- nvinfo : EIATTR_EXIT_INSTR_OFFSETS
	.align		4
.L_75:
        /*0038*/ 	.byte	0x04, 0x1c
        /*003a*/ 	.short	(.L_77 - .L_76)


	//   ....[0]....
.L_76:
        /*003c*/ 	.word	0x00000130


	//----- nvinfo : EIATTR_CBANK_PARAM_SIZE
	.align		4
.L_77:
        /*0040*/ 	.byte	0x03, 0x19
        /*0042*/ 	.short	0x0008


	//----- nvinfo : EIATTR_PARAM_CBANK
	.align		4
        /*0044*/ 	.byte	0x04, 0x0a
        /*0046*/ 	.short	(.L_79 - .L_78)
	.align		4
.L_78:
        /*0048*/ 	.word	index@(.nv.constant0._Z12idx_calc_tidPi)
        /*004c*/ 	.short	0x0380
        /*004e*/ 	.short	0x0008


	//----- nvinfo : EIATTR_SW_WAR
	.align		4
.L_79:
        /*0050*/ 	.byte	0x04, 0x36
        /*0052*/ 	.short	(.L_81 - .L_80)
.L_80:
        /*0054*/ 	.word	0x00000008
.L_81:


//--------------------- .nv.callgraph             --------------------------
	.section	.nv.callgraph,"",@"SHT_CUDA_CALLGRAPH"
	.align	4
	.sectionentsize	8
	.align		4
        /*0000*/ 	.word	0x00000000
	.align		4
        /*0004*/ 	.word	0xffffffff
	.align		4
        /*0008*/ 	.word	index@(_Z13idx_calc_2d_2Pi)
	.align		4
        /*000c*/ 	.word	index@(vprintf)
	.align		4
        /*0010*/ 	.word	index@(_Z11idx_calc_2dPi)
	.align		4
        /*0014*/ 	.word	index@(vprintf)
	.align		4
        /*0018*/ 	.word	index@(_Z12idx_calc_gidPi)
	.align		4
        /*001c*/ 	.word	index@(vprintf)
	.align		4
        /*0020*/ 	.word	index@(_Z12idx_calc_tidPi)
	.align		4
        /*0024*/ 	.word	index@(vprintf)
	.align		4
        /*0028*/ 	.word	0x00000000
	.align		4
        /*002c*/ 	.word	0xfffffffe
	.align		4
        /*0030*/ 	.word	0x00000000
	.align		4
        /*0034*/ 	.word	0xfffffffd
	.align		4
        /*0038*/ 	.word	0x00000000
	.align		4
        /*003c*/ 	.word	0xfffffffc


//--------------------- .nv.constant4             --------------------------
	.section	.nv.constant4,"a",@progbits
	.align	8
	.align		8
.nv.constant4:
        /*0000*/ 	.dword	vprintf
	.align		8
        /*0008*/ 	.dword	$str
	.align		8
        /*0010*/ 	.dword	$str$1


//--------------------- .text._Z13idx_calc_2d_2Pi --------------------------
	.section	.text._Z13idx_calc_2d_2Pi,"ax",@progbits
	.align	128
        .global         _Z13idx_calc_2d_2Pi
        .type           _Z13idx_calc_2d_2Pi,@function
        .size           _Z13idx_calc_2d_2Pi,(.L_x_8 - _Z13idx_calc_2d_2Pi)
        .other          _Z13idx_calc_2d_2Pi,@"STO_CUDA_ENTRY STV_DEFAULT"
_Z13idx_calc_2d_2Pi:
.text._Z13idx_calc_2d_2Pi:
[----:B------:R-:W0:Y:S01]  /*0000*/  LDC R1, c[0x0][0x37c] ;  /* 0x0000df00ff017b82 */ /* 0x000e220000000800 */
[----:B------:R-:W1:Y:S01]  /*0010*/  S2R R15, SR_TID.X ;  /* 0x00000000000f7919 */ /* 0x000e620000002100 */
[----:B------:R-:W2:Y:S06]  /*0020*/  LDCU UR8, c[0x0][0x2fc] ;  /* 0x00005f80ff0877ac */ /* 0x000eac0008000800 */
[----:B------:R-:W3:Y:S01]  /*0030*/  LDC.64 R8, c[0x0][0x380] ;  /* 0x0000e000ff087b82 */ /* 0x000ee20000000a00 */
[----:B0-----:R-:W-:Y:S01]  /*0040*/  IADD3 R1, PT, PT, R1, -0x18, RZ ;  /* 0xffffffe801017810 */ /* 0x001fe20007ffe0ff */
[----:B------:R-:W1:Y:S01]  /*0050*/  S2R R0, SR_TID.Y ;  /* 0x0000000000007919 */ /* 0x000e620000002200 */
[----:B------:R-:W0:Y:S01]  /*0060*/  LDCU UR4, c[0x0][0x360] ;  /* 0x00006c00ff0477ac */ /* 0x000e220008000800 */
[----:B------:R-:W4:Y:S01]  /*0070*/  S2R R13, SR_CTAID.X ;  /* 0x00000000000d7919 */ /* 0x000f220000002500 */
[----:B------:R-:W0:Y:S03]  /*0080*/  LDCU UR5, c[0x0][0x364] ;  /* 0x00006c80ff0577ac */ /* 0x000e260008000800 */
[----:B------:R-:W4:Y:S01]  /*0090*/  LDC R12, c[0x0][0x370] ;  /* 0x0000dc00ff0c7b82 */ /* 0x000f220000000800 */
[----:B------:R-:W4:Y:S01]  /*00a0*/  S2R R14, SR_CTAID.Y ;  /* 0x00000000000e7919 */ /* 0x000f220000002600 */
[----:B------:R-:W5:Y:S01]  /*00b0*/  LDCU.64 UR6, c[0x0][0x358] ;  /* 0x00006b00ff0677ac */ /* 0x000f620008000a00 */
[----:B0-----:R-:W-:Y:S01]  /*00c0*/  UIMAD UR4, UR4, UR5, URZ ;  /* 0x00000005040472a4 */ /* 0x001fe2000f8e02ff */
[----:B-1----:R-:W-:Y:S01]  /*00d0*/  IADD3 R15, PT, PT, R15, R0, RZ ;  /* 0x000000000f0f7210 */ /* 0x002fe20007ffe0ff */
[----:B----4-:R-:W-:-:S04]  /*00e0*/  IMAD R2, R12, R14, R13 ;  /* 0x0000000e0c027224 */ /* 0x010fc800078e020d */
[----:B------:R-:W-:-:S04]  /*00f0*/  IMAD R2, R2, UR4, R15 ;  /* 0x0000000402027c24 */ /* 0x000fc8000f8e020f */
[----:B---3--:R-:W-:-:S05]  /*0100*/  IMAD.WIDE R8, R2, 0x4, R8 ;  /* 0x0000000402087825 */ /* 0x008fca00078e0208 */
[----:B-----5:R-:W3:Y:S01]  /*0110*/  LDG.E R3, desc[UR6][R8.64] ;  /* 0x0000000608037981 */ /* 0x020ee2000c1e1900 */
[----:B------:R-:W-:Y:S01]  /*0120*/  MOV R0, 0x0 ;  /* 0x0000000000007802 */ /* 0x000fe20000000f00 */
[----:B------:R-:W0:Y:S02]  /*0130*/  LDCU UR4, c[0x0][0x2f8] ;  /* 0x00005f00ff0477ac */ /* 0x000e240008000800 */
[----:B------:R1:W-:Y:S01]  /*0140*/  STL.64 [R1+0x8], R14 ;  /* 0x0000080e01007387 */ /* 0x0003e20000100a00 */
[----:B------:R1:W4:Y:S01]  /*0150*/  LDC.64 R10, c[0x4][R0] ;  /* 0x01000000000a7b82 */ /* 0x0003220000000a00 */
[----:B------:R-:W5:Y:S02]  /*0160*/  LDCU.64 UR6, c[0x4][0x10] ;  /* 0x01000200ff0677ac */ /* 0x000f640008000a00 */
[----:B------:R1:W-:Y:S01]  /*0170*/  STL.64 [R1], R12 ;  /* 0x0000000c01007387 */ /* 0x0003e20000100a00 */
[----:B0-----:R-:W-:Y:S01]  /*0180*/  IADD3 R6, P0, PT, R1, UR4, RZ ;  /* 0x0000000401067c10 */ /* 0x001fe2000ff1e0ff */
[----:B-----5:R-:W-:Y:S01]  /*0190*/  IMAD.U32 R4, RZ, RZ, UR6 ;  /* 0x00000006ff047e24 */ /* 0x020fe2000f8e00ff */
[----:B------:R-:W-:-:S03]  /*01a0*/  MOV R5, UR7 ;  /* 0x0000000700057c02 */ /* 0x000fc60008000f00 */
[----:B--2---:R-:W-:Y:S01]  /*01b0*/  IMAD.X R7, RZ, RZ, UR8, P0 ;  /* 0x00000008ff077e24 */ /* 0x004fe200080e06ff */
[----:B---34-:R1:W-:Y:S07]  /*01c0*/  STL.64 [R1+0x10], R2 ;  /* 0x0000100201007387 */ /* 0x0183ee0000100a00 */
[----:B------:R-:W-:-:S07]  /*01d0*/  LEPC R20, `(.L_x_0) ;  /* 0x000000001014794e */ /* 0x000fce0000000000 */
[----:B-1----:R-:W-:Y:S05]  /*01e0*/  CALL.ABS.NOINC R10 ;  /* 0x000000000a007343 */ /* 0x002fea0003c00000 */
.L_x_0:
[----:B------:R-:W-:Y:S05]  /*01f0*/  EXIT ;  /* 0x000000000000794d */ /* 0x000fea0003800000 */
.L_x_1:
[----:B------:R-:W-:-:S00]  /*0200*/  BRA `(.L_x_1) ;  /* 0xfffffffc00fc7947 */ /* 0x000fc0000383ffff */
[----:B------:R-:W-:-:S00]  /*0210*/  NOP ;  /* 0x0000000000007918 */ /* 0x000fc00000000000 */
        /* <DEDUP_REMOVED lines=14> */
.L_x_8:


//--------------------- .text._Z11idx_calc_2dPi   --------------------------
	.section	.text._Z11idx_calc_2dPi,"ax",@progbits
	.align	128
        .global         _Z11idx_calc_2dPi
        .type           _Z11idx_calc_2dPi,@function
        .size           _Z11idx_calc_2dPi,(.L_x_9 - _Z11idx_calc_2dPi)
        .other          _Z11idx_calc_2dPi,@"STO_CUDA_ENTRY STV_DEFAULT"
_Z11idx_calc_2dPi:
.text._Z11idx_calc_2dPi:
[----:B------:R-:W0:Y:S01]  /*0000*/  LDC R1, c[0x0][0x37c] ;  /* 0x0000df00ff017b82 */ /* 0x000e220000000800 */
[----:B------:R-:W1:Y:S01]  /*0010*/  S2R R14, SR_CTAID.Y ;  /* 0x00000000000e7919 */ /* 0x000e620000002600 */
[----:B------:R-:W2:Y:S06]  /*0020*/  LDCU UR6, c[0x0][0x2fc] ;  /* 0x00005f80ff0677ac */ /* 0x000eac0008000800 */
[----:B------:R-:W1:Y:S01]  /*0030*/  LDC R12, c[0x0][0x370] ;  /* 0x0000dc00ff0c7b82 */ /* 0x000e620000000800 */
[----:B0-----:R-:W-:Y:S01]  /*0040*/  VIADD R1, R1, 0xffffffe8 ;  /* 0xffffffe801017836 */ /* 0x001fe20000000000 */
[----:B------:R-:W1:Y:S01]  /*0050*/  S2R R13, SR_CTAID.X ;  /* 0x00000000000d7919 */ /* 0x000e620000002500 */
[----:B------:R-:W0:Y:S01]  /*0060*/  LDCU UR7, c[0x0][0x360] ;  /* 0x00006c00ff0777ac */ /* 0x000e220008000800 */
[----:B------:R-:W0:Y:S01]  /*0070*/  S2R R15, SR_TID.X ;  /* 0x00000000000f7919 */ /* 0x000e220000002100 */
[----:B------:R-:W3:Y:S03]  /*0080*/  LDCU.64 UR4, c[0x0][0x358] ;  /* 0x00006b00ff0477ac */ /* 0x000ee60008000a00 */
[----:B------:R-:W4:Y:S01]  /*0090*/  LDC.64 R8, c[0x0][0x380] ;  /* 0x0000e000ff087b82 */ /* 0x000f220000000a00 */
[----:B------:R-:W-:Y:S01]  /*00a0*/  MOV R0, 0x0 ;  /* 0x0000000000007802 */ /* 0x000fe20000000f00 */
[----:B------:R-:W5:Y:S01]  /*00b0*/  LDCU.64 UR8, c[0x4][0x10] ;  /* 0x01000200ff0877ac */ /* 0x000f620008000a00 */
[----:B-1----:R-:W-:-:S04]  /*00c0*/  IMAD R2, R12, R14, R13 ;  /* 0x0000000e0c027224 */ /* 0x002fc800078e020d */
[----:B0-----:R-:W-:-:S04]  /*00d0*/  IMAD R2, R2, UR7, R15 ;  /* 0x0000000702027c24 */ /* 0x001fc8000f8e020f */
[----:B----4-:R-:W-:-:S05]  /*00e0*/  IMAD.WIDE R8, R2, 0x4, R8 ;  /* 0x0000000402087825 */ /* 0x010fca00078e0208 */
[----:B---3--:R-:W3:Y:S01]  /*00f0*/  LDG.E R3, desc[UR4][R8.64] ;  /* 0x0000000408037981 */ /* 0x008ee2000c1e1900 */
[----:B------:R-:W0:Y:S01]  /*0100*/  LDCU UR4, c[0x0][0x2f8] ;  /* 0x00005f00ff0477ac */ /* 0x000e220008000800 */
[----:B------:R1:W4:Y:S01]  /*0110*/  LDC.64 R10, c[0x4][R0] ;  /* 0x01000000000a7b82 */ /* 0x0003220000000a00 */
[----:B-----5:R-:W-:Y:S01]  /*0120*/  IMAD.U32 R4, RZ, RZ, UR8 ;  /* 0x00000008ff047e24 */ /* 0x020fe2000f8e00ff */
[----:B------:R1:W-:Y:S01]  /*0130*/  STL.64 [R1+0x8], R14 ;  /* 0x0000080e01007387 */ /* 0x0003e20000100a00 */
[----:B------:R-:W-:-:S03]  /*0140*/  MOV R5, UR9 ;  /* 0x0000000900057c02 */ /* 0x000fc60008000f00 */
[----:B------:R1:W-:Y:S01]  /*0150*/  STL.64 [R1], R12 ;  /* 0x0000000c01007387 */ /* 0x0003e20000100a00 */
[----:B0-----:R-:W-:-:S04]  /*0160*/  IADD3 R6, P0, PT, R1, UR4, RZ ;  /* 0x0000000401067c10 */ /* 0x001fc8000ff1e0ff */
[----:B--2---:R-:W-:Y:S01]  /*0170*/  IADD3.X R7, PT, PT, RZ, UR6, RZ, P0, !PT ;  /* 0x00000006ff077c10 */ /* 0x004fe200087fe4ff */
[----:B---34-:R1:W-:Y:S08]  /*0180*/  STL.64 [R1+0x10], R2 ;  /* 0x0000100201007387 */ /* 0x0183f00000100a00 */
[----:B------:R-:W-:-:S07]  /*0190*/  LEPC R20, `(.L_x_2) ;  /* 0x000000001014794e */ /* 0x000fce0000000000 */
[----:B-1----:R-:W-:Y:S05]  /*01a0*/  CALL.ABS.NOINC R10 ;  /* 0x000000000a007343 */ /* 0x002fea0003c00000 */
.L_x_2:
[----:B------:R-:W-:Y:S05]  /*01b0*/  EXIT ;  /* 0x000000000000794d */ /* 0x000fea0003800000 */
.L_x_3:
        /* <DEDUP_REMOVED lines=12> */
.L_x_9:


//--------------------- .text._Z12idx_calc_gidPi  --------------------------
	.section	.text._Z12idx_calc_gidPi,"ax",@progbits
	.align	128
        .global         _Z12idx_calc_gidPi
        .type           _Z12idx_calc_gidPi,@function
        .size           _Z12idx_calc_gidPi,(.L_x_10 - _Z12idx_calc_gidPi)
        .other          _Z12idx_calc_gidPi,@"STO_CUDA_ENTRY STV_DEFAULT"
_Z12idx_calc_gidPi:
.text._Z12idx_calc_gidPi:
[----:B------:R-:W0:Y:S01]  /*0000*/  LDC R1, c[0x0][0x37c] ;  /* 0x0000df00ff017b82 */ /* 0x000e220000000800 */
[----:B------:R-:W1:Y:S07]  /*0010*/  S2R R13, SR_TID.X ;  /* 0x00000000000d7919 */ /* 0x000e6e0000002100 */
[----:B------:R-:W2:Y:S01]  /*0020*/  LDC.64 R2, c[0x0][0x380] ;  /* 0x0000e000ff027b82 */ /* 0x000ea20000000a00 */
[----:B------:R-:W3:Y:S01]  /*0030*/  LDCU UR6, c[0x0][0x2fc] ;  /* 0x00005f80ff0677ac */ /* 0x000ee20008000800 */
[----:B0-----:R-:W-:Y:S01]  /*0040*/  VIADD R1, R1, 0xfffffff0 ;  /* 0xfffffff001017836 */ /* 0x001fe20000000000 */
[----:B------:R-:W1:Y:S01]  /*0050*/  S2R R12, SR_CTAID.X ;  /* 0x00000000000c7919 */ /* 0x000e620000002500 */
[----:B------:R-:W1:Y:S01]  /*0060*/  LDCU UR7, c[0x0][0x360] ;  /* 0x00006c00ff0777ac */ /* 0x000e620008000800 */
[----:B------:R-:W0:Y:S01]  /*0070*/  LDCU.64 UR4, c[0x0][0x358] ;  /* 0x00006b00ff0477ac */ /* 0x000e220008000a00 */
[----:B------:R-:W-:Y:S01]  /*0080*/  MOV R0, 0x0 ;  /* 0x0000000000007802 */ /* 0x000fe20000000f00 */
[----:B------:R-:W4:Y:S01]  /*0090*/  LDCU.64 UR8, c[0x4][0x8] ;  /* 0x01000100ff0877ac */ /* 0x000f220008000a00 */
[----:B-1----:R-:W-:-:S04]  /*00a0*/  IMAD R14, R12, UR7, R13 ;  /* 0x000000070c0e7c24 */ /* 0x002fc8000f8e020d */
[----:B--2---:R-:W-:-:S05]  /*00b0*/  IMAD.WIDE R2, R14, 0x4, R2 ;  /* 0x000000040e027825 */ /* 0x004fca00078e0202 */
[----:B0-----:R-:W2:Y:S01]  /*00c0*/  LDG.E R15, desc[UR4][R2.64] ;  /* 0x00000004020f7981 */ /* 0x001ea2000c1e1900 */
[----:B------:R-:W0:Y:S01]  /*00d0*/  LDCU UR4, c[0x0][0x2f8] ;  /* 0x00005f00ff0477ac */ /* 0x000e220008000800 */
[----:B------:R1:W1:Y:S01]  /*00e0*/  LDC.64 R8, c[0x4][R0] ;  /* 0x0100000000087b82 */ /* 0x0002620000000a00 */
[----:B----4-:R-:W-:Y:S01]  /*00f0*/  IMAD.U32 R4, RZ, RZ, UR8 ;  /* 0x00000008ff047e24 */ /* 0x010fe2000f8e00ff */
[----:B------:R-:W-:Y:S02]  /*0100*/  MOV R5, UR9 ;  /* 0x0000000900057c02 */ /* 0x000fe40008000f00 */
[----:B0-----:R-:W-:-:S04]  /*0110*/  IADD3 R6, P0, PT, R1, UR4, RZ ;  /* 0x0000000401067c10 */ /* 0x001fc8000ff1e0ff */
[----:B---3--:R-:W-:Y:S01]  /*0120*/  IADD3.X R7, PT, PT, RZ, UR6, RZ, P0, !PT ;  /* 0x00000006ff077c10 */ /* 0x008fe200087fe4ff */
[----:B-12---:R0:W-:Y:S08]  /*0130*/  STL.128 [R1], R12 ;  /* 0x0000000c01007387 */ /* 0x0061f00000100c00 */
[----:B------:R-:W-:-:S07]  /*0140*/  LEPC R20, `(.L_x_4) ;  /* 0x000000001014794e */ /* 0x000fce0000000000 */
[----:B0-----:R-:W-:Y:S05]  /*0150*/  CALL.ABS.NOINC R8 ;  /* 0x0000000008007343 */ /* 0x001fea0003c00000 */
.L_x_4:
[----:B------:R-:W-:Y:S05]  /*0160*/  EXIT ;  /* 0x000000000000794d */ /* 0x000fea0003800000 */
.L_x_5:
        /* <DEDUP_REMOVED lines=9> */
.L_x_10:


//--------------------- .text._Z12idx_calc_tidPi  --------------------------
	.section	.text._Z12idx_calc_tidPi,"ax",@progbits
	.align	128
        .global         _Z12idx_calc_tidPi
        .type           _Z12idx_calc_tidPi,@function
        .size           _Z12idx_calc_tidPi,(.L_x_11 - _Z12idx_calc_tidPi)
        .other          _Z12idx_calc_tidPi,@"STO_CUDA_ENTRY STV_DEFAULT"
_Z12idx_calc_tidPi:
.text._Z12idx_calc_tidPi:
[----:B------:R-:W0:Y:S01]  /*0000*/  LDC R1, c[0x0][0x37c] ;  /* 0x0000df00ff017b82 */ /* 0x000e220000000800 */
[----:B------:R-:W1:Y:S07]  /*0010*/  S2R R10, SR_TID.X ;  /* 0x00000000000a7919 */ /* 0x000e6e0000002100 */
[----:B------:R-:W1:Y:S01]  /*0020*/  LDC.64 R2, c[0x0][0x380] ;  /* 0x0000e000ff027b82 */ /* 0x000e620000000a00 */
[----:B------:R-:W2:Y:S01]  /*0030*/  LDCU.64 UR4, c[0x0][0x358] ;  /* 0x00006b00ff0477ac */ /* 0x000ea20008000a00 */
[----:B0-----:R-:W-:Y:S01]  /*0040*/  VIADD R1, R1, 0xfffffff8 ;  /* 0xfffffff801017836 */ /* 0x001fe20000000000 */
[----:B------:R-:W0:Y:S01]  /*0050*/  LDCU.64 UR6, c[0x4][0x8] ;  /* 0x01000100ff0677ac */ /* 0x000e220008000a00 */
[----:B-1----:R-:W-:-:S05]  /*0060*/  IMAD.WIDE.U32 R2, R10, 0x4, R2 ;  /* 0x000000040a027825 */ /* 0x002fca00078e0002 */
[----:B--2---:R-:W2:Y:S01]  /*0070*/  LDG.E R11, desc[UR4][R2.64] ;  /* 0x00000004020b7981 */ /* 0x004ea2000c1e1900 */
[----:B------:R-:W-:Y:S01]  /*0080*/  MOV R0, 0x0 ;  /* 0x0000000000007802 */ /* 0x000fe20000000f00 */
[----:B------:R-:W1:Y:S01]  /*0090*/  LDCU UR4, c[0x0][0x2f8] ;  /* 0x00005f00ff0477ac */ /* 0x000e620008000800 */
[----:B0-----:R-:W-:Y:S01]  /*00a0*/  IMAD.U32 R4, RZ, RZ, UR6 ;  /* 0x00000006ff047e24 */ /* 0x001fe2000f8e00ff */
[----:B------:R-:W-:Y:S01]  /*00b0*/  MOV R5, UR7 ;  /* 0x0000000700057c02 */ /* 0x000fe20008000f00 */
[----:B------:R0:W3:Y:S01]  /*00c0*/  LDC.64 R8, c[0x4][R0] ;  /* 0x0100000000087b82 */ /* 0x0000e20000000a00 */
[----:B------:R-:W4:Y:S01]  /*00d0*/  LDCU UR5, c[0x0][0x2fc] ;  /* 0x00005f80ff0577ac */ /* 0x000f220008000800 */
[----:B-1----:R-:W-:-:S05]  /*00e0*/  IADD3 R6, P0, PT, R1, UR4, RZ ;  /* 0x0000000401067c10 */ /* 0x002fca000ff1e0ff */
[----:B----4-:R-:W-:Y:S01]  /*00f0*/  IMAD.X R7, RZ, RZ, UR5, P0 ;  /* 0x00000005ff077e24 */ /* 0x010fe200080e06ff */
[----:B--23--:R0:W-:Y:S07]  /*0100*/  STL.64 [R1], R10 ;  /* 0x0000000a01007387 */ /* 0x00c1ee0000100a00 */
[----:B------:R-:W-:-:S07]  /*0110*/  LEPC R20, `(.L_x_6) ;  /* 0x000000001014794e */ /* 0x000fce0000000000 */
[----:B0-----:R-:W-:Y:S05]  /*0120*/  CALL.ABS.NOINC R8 ;  /* 0x0000000008007343 */ /* 0x001fea0003c00000 */
.L_x_6:
[----:B------:R-:W-:Y:S05]  /*0130*/  EXIT ;  /* 0x000000000000794d */ /* 0x000fea0003800000 */
.L_x_7:
        /* <DEDUP_REMOVED lines=12> */
.L_x_11:


//--------------------- .nv.global.init           --------------------------
	.section	.nv.global.init,"aw",@progbits
.nv.global.init:
	.type		$str,@object
	.size		$str,($str$1 - $str)
$str:
        /*0000*/ 	.byte	0x2a, 0x5b, 0x44, 0x45, 0x56, 0x49, 0x43, 0x45, 0x5d, 0x20, 0x62, 0x6c, 0x6f, 0x63, 0x6b, 0x49
        /*0010*/ 	.byte	0x64, 0x78, 0x2e, 0x78, 0x3b, 0x20, 0x25, 0x64, 0x2c, 0x20, 0x74, 0x68, 0x72, 0x65, 0x61, 0x64
        /*0020*/ 	.byte	0x49, 0x64, 0x78, 0x2e, 0x78, 0x3a, 0x20, 0x25, 0x64, 0x2c, 0x20, 0x67, 0x69, 0x64, 0x3a, 0x20
        /*0030*/ 	.byte	0x25, 0x64, 0x2c, 0x20, 0x64, 0x61, 0x74, 0x61, 0x3a, 0x20, 0x25, 0x64, 0x0a, 0x0d, 0x00
	.type		$str$1,@object
	.size		$str$1,(.L_1 - $str$1)
$str$1:
        /*003f*/ 	.byte	0x2a, 0x5b, 0x44, 0x45, 0x56, 0x49, 0x43, 0x45, 0x5d, 0x20, 0x67, 0x72, 0x69, 0x64, 0x44, 0x69
        /*004f*/ 	.byte	0x6d, 0x2e, 0x78, 0x3a, 0x20, 0x25, 0x64, 0x2c, 0x20, 0x62, 0x6c, 0x6f, 0x63, 0x6b, 0x49, 0x64
        /*005f*/ 	.byte	0x78, 0x2e, 0x78, 0x3a, 0x20, 0x25, 0x64, 0x2c, 0x20, 0x62, 0x6c, 0x6f, 0x63, 0x6b, 0x49, 0x64
        /*006f*/ 	.byte	0x78, 0x2e, 0x79, 0x3a, 0x20, 0x25, 0x64, 0x2c, 0x20, 0x74, 0x68, 0x72, 0x65, 0x61, 0x64, 0x49
        /*007f*/ 	.byte	0x64, 0x78, 0x2e, 0x78, 0x3a, 0x20, 0x25, 0x64, 0x2c, 0x20, 0x67, 0x69, 0x64, 0x3a, 0x20, 0x25
        /*008f*/ 	.byte	0x64, 0x2c, 0x20, 0x64, 0x61, 0x74, 0x61, 0x3a, 0x20, 0x25, 0x64, 0x0a, 0x0d, 0x00
.L_1:


//--------------------- .nv.shared.reserved.0     --------------------------
	.section	.nv.shared.reserved.0,"aw",@nobits
	.weak		__nv_reservedSMEM_offset_0_alias
	.size		__nv_reservedSMEM_offset_0_alias, 0, 64
	.other		__nv_reservedSMEM_offset_0_alias,@"STO_CUDA_RESERVED_SHARED STV_DEFAULT"
__nv_reservedSMEM_offset_0_alias:
	.zero		0
	.zero		64


//--------------------- .nv.constant0._Z13idx_calc_2d_2Pi --------------------------
	.section	.nv.constant0._Z13idx_calc_2d_2Pi,"a",@progbits
	.sectionflags	@""
	.align	4
.nv.constant0._Z13idx_calc_2d_2Pi:
	.zero		904


//--------------------- .nv.constant0._Z11idx_calc_2dPi --------------------------
	.section	.nv.constant0._Z11idx_calc_2dPi,"a",@progbits
	.sectionflags	@""
	.align	4
.nv.constant0._Z11idx_calc_2dPi:
	.zero		904


//--------------------- .nv.constant0._Z12idx_calc_gidPi --------------------------
	.section	.nv.constant0._Z12idx_calc_gidPi,"a",@progbits
	.sectionflags	@""
	.align	4
.nv.constant0._Z12idx_calc_gidPi:
	.zero		904


//--------------------- .nv.constant0._Z12idx_calc_tidPi --------------------------
	.section	.nv.constant0._Z12idx_calc_tidPi,"a",@progbits
	.sectionflags	@""
	.align	4
.nv.constant0._Z12idx_calc_tidPi:
	.zero		904


//--------------------- SYMBOLS --------------------------

	.type		.nv.reservedSmem.offset0,@object
	.size		.nv.reservedSmem.offset0,0x4
	.type		vprintf,@function
